//
// Generated by NVIDIA NVVM Compiler
//
// Compiler Build ID: CL-36424714
// Cuda compilation tools, release 13.0, V13.0.88
// Based on NVVM 20.0.0
//

.version 9.0
.target sm_100
.address_size 64

	// .globl	_Z13staticReversePiS_i
// _ZZ13staticReversePiS_iE1s has been demoted
.extern .shared .align 16 .b8 s[];

.visible .entry _Z13staticReversePiS_i(
	.param .u64 .ptr .align 1 _Z13staticReversePiS_i_param_0,
	.param .u64 .ptr .align 1 _Z13staticReversePiS_i_param_1,
	.param .u32 _Z13staticReversePiS_i_param_2
)
{
	.reg .b32 	%r<12>;
	.reg .b64 	%rd<8>;
	// demoted variable
	.shared .align 4 .b8 _ZZ13staticReversePiS_iE1s[1024];
	ld.param.u64 	%rd1, [_Z13staticReversePiS_i_param_0];
	ld.param.u64 	%rd2, [_Z13staticReversePiS_i_param_1];
	ld.param.u32 	%r1, [_Z13staticReversePiS_i_param_2];
	cvta.to.global.u64 	%rd3, %rd2;
	cvta.to.global.u64 	%rd4, %rd1;
	mov.u32 	%r2, %tid.x;
	not.b32 	%r3, %r2;
	add.s32 	%r4, %r1, %r3;
	mul.wide.u32 	%rd5, %r2, 4;
	add.s64 	%rd6, %rd4, %rd5;
	ld.global.u32 	%r5, [%rd6];
	shl.b32 	%r6, %r2, 2;
	mov.u32 	%r7, _ZZ13staticReversePiS_iE1s;
	add.s32 	%r8, %r7, %r6;
	st.shared.u32 	[%r8], %r5;
	bar.sync 	0;
	shl.b32 	%r9, %r4, 2;
	add.s32 	%r10, %r7, %r9;
	ld.shared.u32 	%r11, [%r10];
	add.s64 	%rd7, %rd3, %rd5;
	st.global.u32 	[%rd7], %r11;
	ret;

}
	// .globl	_Z14dynamicReversePiS_i
.visible .entry _Z14dynamicReversePiS_i(
	.param .u64 .ptr .align 1 _Z14dynamicReversePiS_i_param_0,
	.param .u64 .ptr .align 1 _Z14dynamicReversePiS_i_param_1,
	.param .u32 _Z14dynamicReversePiS_i_param_2
)
{
	.reg .b32 	%r<12>;
	.reg .b64 	%rd<8>;

	ld.param.u64 	%rd1, [_Z14dynamicReversePiS_i_param_0];
	ld.param.u64 	%rd2, [_Z14dynamicReversePiS_i_param_1];
	ld.param.u32 	%r1, [_Z14dynamicReversePiS_i_param_2];
	cvta.to.global.u64 	%rd3, %rd2;
	cvta.to.global.u64 	%rd4, %rd1;
	mov.u32 	%r2, %tid.x;
	not.b32 	%r3, %r2;
	add.s32 	%r4, %r1, %r3;
	mul.wide.u32 	%rd5, %r2, 4;
	add.s64 	%rd6, %rd4, %rd5;
	ld.global.u32 	%r5, [%rd6];
	shl.b32 	%r6, %r2, 2;
	mov.u32 	%r7, s;
	add.s32 	%r8, %r7, %r6;
	st.shared.u32 	[%r8], %r5;
	bar.sync 	0;
	shl.b32 	%r9, %r4, 2;
	add.s32 	%r10, %r7, %r9;
	ld.shared.u32 	%r11, [%r10];
	add.s64 	%rd7, %rd3, %rd5;
	st.global.u32 	[%rd7], %r11;
	ret;

}


// ===== COMPILED SASS (sm_100) =====

	.target	sm_100

	.elftype	@"ET_EXEC"


//--------------------- .note.nv.tkinfo           --------------------------
	.section	.note.nv.tkinfo,"",@"SHT_NOTE"
	.sectionflags	@"SHF_NOTE_NV_TKINFO"
	.tkinfo
        /*0018*/ 	.word	0x00000002
        /*0030*/ 	.string	""
        /*0030*/ 	.string	"ptxas"
        /*0030*/ 	.string	"Cuda compilation tools, release 13.0, V13.0.88"
        /*0030*/ 	.string	"Build cuda_13.0.r13.0/compiler.36424714_0"
        /*0030*/ 	.string	"-arch sm_100 -m 64 "



//--------------------- .note.nv.cuinfo           --------------------------
	.section	.note.nv.cuinfo,"",@"SHT_NOTE"
	.sectionflags	@"SHF_NOTE_NV_CUINFO"
        /*0018*/ 	.short	0x0002
        /*001a*/ 	.short	0x0064
        /*001c*/ 	.short	0x0082
	.zero		2


//--------------------- .nv.info                  --------------------------
	.section	.nv.info,"",@"SHT_CUDA_INFO"
	.align	4


	//----- nvinfo : EIATTR_REGCOUNT
	.align		4
        /*0000*/ 	.byte	0x04, 0x2f
        /*0002*/ 	.short	(.L_1 - .L_0)
	.align		4
.L_0:
        /*0004*/ 	.word	index@(_Z13staticReversePiS_i)
        /*0008*/ 	.word	0x0000000c


	//----- nvinfo : EIATTR_FRAME_SIZE
	.align		4
.L_1:
        /*000c*/ 	.byte	0x04, 0x11
        /*000e*/ 	.short	(.L_3 - .L_2)
	.align		4
.L_2:
        /*0010*/ 	.word	index@(_Z13staticReversePiS_i)
        /*0014*/ 	.word	0x00000000


	//----- nvinfo : EIATTR_REGCOUNT
	.align		4
.L_3:
        /*0018*/ 	.byte	0x04, 0x2f
        /*001a*/ 	.short	(.L_5 - .L_4)
	.align		4
.L_4:
        /*001c*/ 	.word	index@(_Z14dynamicReversePiS_i)
        /*0020*/ 	.word	0x0000000c


	//----- nvinfo : EIATTR_FRAME_SIZE
	.align		4
.L_5:
        /*0024*/ 	.byte	0x04, 0x11
        /*0026*/ 	.short	(.L_7 - .L_6)
	.align		4
.L_6:
        /*0028*/ 	.word	index@(_Z14dynamicReversePiS_i)
        /*002c*/ 	.word	0x00000000


	//----- nvinfo : EIATTR_MIN_STACK_SIZE
	.align		4
.L_7:
        /*0030*/ 	.byte	0x04, 0x12
        /*0032*/ 	.short	(.L_9 - .L_8)
	.align		4
.L_8:
        /*0034*/ 	.word	index@(_Z14dynamicReversePiS_i)
        /*0038*/ 	.word	0x00000000


	//----- nvinfo : EIATTR_MIN_STACK_SIZE
	.align		4
.L_9:
        /*003c*/ 	.byte	0x04, 0x12
        /*003e*/ 	.short	(.L_11 - .L_10)
	.align		4
.L_10:
        /*0040*/ 	.word	index@(_Z13staticReversePiS_i)
        /*0044*/ 	.word	0x00000000
.L_11:


//--------------------- .nv.compat                --------------------------
	.section	.nv.compat,"",@"SHT_CUDA_COMPAT_INFO"
	.align	4
        /*0000*/ 	.byte	0x02, 0x09, 0x00, 0x00, 0x02, 0x02, 0x01, 0x00, 0x02, 0x05, 0x05, 0x00, 0x03, 0x07, 0x01, 0x01
        /*0010*/ 	.byte	0x02, 0x03, 0x00, 0x00, 0x02, 0x06, 0x01, 0x00, 0x04, 0x0b, 0x08, 0x00, 0x09, 0x00, 0x00, 0x00
        /*0020*/ 	.byte	0x00, 0x00, 0x00, 0x00


//--------------------- .nv.info._Z14dynamicReversePiS_i --------------------------
	.section	.nv.info._Z14dynamicReversePiS_i,"",@"SHT_CUDA_INFO"
	.sectionflags	@""
	.align	4


	//----- nvinfo : EIATTR_CUDA_API_VERSION
	.align		4
        /*0000*/ 	.byte	0x04, 0x37
        /*0002*/ 	.short	(.L_13 - .L_12)
.L_12:
        /*0004*/ 	.word	0x00000082


	//----- nvinfo : EIATTR_KPARAM_INFO
	.align		4
.L_13:
        /*0008*/ 	.byte	0x04, 0x17
        /*000a*/ 	.short	(.L_15 - .L_14)
.L_14:
        /*000c*/ 	.word	0x00000000
        /*0010*/ 	.short	0x0002
        /*0012*/ 	.short	0x0010
        /*0014*/ 	.byte	0x00, 0xf0, 0x11, 0x00


	//----- nvinfo : EIATTR_KPARAM_INFO
	.align		4
.L_15:
        /*0018*/ 	.byte	0x04, 0x17
        /*001a*/ 	.short	(.L_17 - .L_16)
.L_16:
        /*001c*/ 	.word	0x00000000
        /*0020*/ 	.short	0x0001
        /*0022*/ 	.short	0x0008
        /*0024*/ 	.byte	0x00, 0xf5, 0x21, 0x00


	//----- nvinfo : EIATTR_KPARAM_INFO
	.align		4
.L_17:
        /*0028*/ 	.byte	0x04, 0x17
        /*002a*/ 	.short	(.L_19 - .L_18)
.L_18:
        /*002c*/ 	.word	0x00000000
        /*0030*/ 	.short	0x0000
        /*0032*/ 	.short	0x0000
        /*0034*/ 	.byte	0x00, 0xf5, 0x21, 0x00


	//----- nvinfo : EIATTR_SPARSE_MMA_MASK
	.align		4
.L_19:
        /*0038*/ 	.byte	0x03, 0x50
        /*003a*/ 	.short	0x0000


	//----- nvinfo : EIATTR_MAXREG_COUNT
	.align		4
        /*003c*/ 	.byte	0x03, 0x1b
        /*003e*/ 	.short	0x00ff


	//----- nvinfo : EIATTR_NUM_BARRIERS
	.align		4
        /*0040*/ 	.byte	0x02, 0x4c
        /*0042*/ 	.byte	0x01
	.zero		1


	//----- nvinfo : EIATTR_MERCURY_ISA_VERSION
	.align		4
        /*0044*/ 	.byte	0x03, 0x5f
        /*0046*/ 	.short	0x0101


	//----- nvinfo : EIATTR_VRC_CTA_INIT_COUNT
	.align		4
        /*0048*/ 	.byte	0x02, 0x4a
	.zero		1
	.zero		1


	//----- nvinfo : EIATTR_EXIT_INSTR_OFFSETS
	.align		4
        /*004c*/ 	.byte	0x04, 0x1c
        /*004e*/ 	.short	(.L_21 - .L_20)


	//   ....[0]....
.L_20:
        /*0050*/ 	.word	0x00000140


	//----- nvinfo : EIATTR_CBANK_PARAM_SIZE
	.align		4
.L_21:
        /*0054*/ 	.byte	0x03, 0x19
        /*0056*/ 	.short	0x0014


	//----- nvinfo : EIATTR_PARAM_CBANK
	.align		4
        /*0058*/ 	.byte	0x04, 0x0a
        /*005a*/ 	.short	(.L_23 - .L_22)
	.align		4
.L_22:
        /*005c*/ 	.word	index@(.nv.constant0._Z14dynamicReversePiS_i)
        /*0060*/ 	.short	0x0380
        /*0062*/ 	.short	0x0014


	//----- nvinfo : EIATTR_SW_WAR
	.align		4
.L_23:
        /*0064*/ 	.byte	0x04, 0x36
        /*0066*/ 	.short	(.L_25 - .L_24)
.L_24:
        /*0068*/ 	.word	0x00000008
.L_25:


//--------------------- .nv.info._Z13staticReversePiS_i --------------------------
	.section	.nv.info._Z13staticReversePiS_i,"",@"SHT_CUDA_INFO"
	.sectionflags	@""
	.align	4


	//----- nvinfo : EIATTR_CUDA_API_VERSION
	.align		4
        /*0000*/ 	.byte	0x04, 0x37
        /*0002*/ 	.short	(.L_27 - .L_26)
.L_26:
        /*0004*/ 	.word	0x00000082


	//----- nvinfo : EIATTR_KPARAM_INFO
	.align		4
.L_27:
        /*0008*/ 	.byte	0x04, 0x17
        /*000a*/ 	.short	(.L_29 - .L_28)
.L_28:
        /*000c*/ 	.word	0x00000000
        /*0010*/ 	.short	0x0002
        /*0012*/ 	.short	0x0010
        /*0014*/ 	.byte	0x00, 0xf0, 0x11, 0x00


	//----- nvinfo : EIATTR_KPARAM_INFO
	.align		4
.L_29:
        /*0018*/ 	.byte	0x04, 0x17
        /*001a*/ 	.short	(.L_31 - .L_30)
.L_30:
        /*001c*/ 	.word	0x00000000
        /*0020*/ 	.short	0x0001
        /*0022*/ 	.short	0x0008
        /*0024*/ 	.byte	0x00, 0xf5, 0x21, 0x00


	//----- nvinfo : EIATTR_KPARAM_INFO
	.align		4
.L_31:
        /*0028*/ 	.byte	0x04, 0x17
        /*002a*/ 	.short	(.L_33 - .L_32)
.L_32:
        /*002c*/ 	.word	0x00000000
        /*0030*/ 	.short	0x0000
        /*0032*/ 	.short	0x0000
        /*0034*/ 	.byte	0x00, 0xf5, 0x21, 0x00


	//----- nvinfo : EIATTR_SPARSE_MMA_MASK
	.align		4
.L_33:
        /*0038*/ 	.byte	0x03, 0x50
        /*003a*/ 	.short	0x0000


	//----- nvinfo : EIATTR_MAXREG_COUNT
	.align		4
        /*003c*/ 	.byte	0x03, 0x1b
        /*003e*/ 	.short	0x00ff


	//----- nvinfo : EIATTR_NUM_BARRIERS
	.align		4
        /*0040*/ 	.byte	0x02, 0x4c
        /*0042*/ 	.byte	0x01
	.zero		1


	//----- nvinfo : EIATTR_MERCURY_ISA_VERSION
	.align		4
        /*0044*/ 	.byte	0x03, 0x5f
        /*0046*/ 	.short	0x0101


	//----- nvinfo : EIATTR_VRC_CTA_INIT_COUNT
	.align		4
        /*0048*/ 	.byte	0x02, 0x4a
	.zero		1
	.zero		1


	//----- nvinfo : EIATTR_EXIT_INSTR_OFFSETS
	.align		4
        /*004c*/ 	.byte	0x04, 0x1c
        /*004e*/ 	.short	(.L_35 - .L_34)


	//   ....[0]....
.L_34:
        /*0050*/ 	.word	0x00000140


	//----- nvinfo : EIATTR_CBANK_PARAM_SIZE
	.align		4
.L_35:
        /*0054*/ 	.byte	0x03, 0x19
        /*0056*/ 	.short	0x0014


	//----- nvinfo : EIATTR_PARAM_CBANK
	.align		4
        /*0058*/ 	.byte	0x04, 0x0a
        /*005a*/ 	.short	(.L_37 - .L_36)
	.align		4
.L_36:
        /*005c*/ 	.word	index@(.nv.constant0._Z13staticReversePiS_i)
        /*0060*/ 	.short	0x0380
        /*0062*/ 	.short	0x0014


	//----- nvinfo : EIATTR_SW_WAR
	.align		4
.L_37:
        /*0064*/ 	.byte	0x04, 0x36
        /*0066*/ 	.short	(.L_39 - .L_38)
.L_38:
        /*0068*/ 	.word	0x00000008
.L_39:


//--------------------- .nv.callgraph             --------------------------
	.section	.nv.callgraph,"",@"SHT_CUDA_CALLGRAPH"
	.align	4
	.sectionentsize	8
	.align		4
        /*0000*/ 	.word	0x00000000
	.align		4
        /*0004*/ 	.word	0xffffffff
	.align		4
        /*0008*/ 	.word	0x00000000
	.align		4
        /*000c*/ 	.word	0xfffffffe
	.align		4
        /*0010*/ 	.word	0x00000000
	.align		4
        /*0014*/ 	.word	0xfffffffd
	.align		4
        /*0018*/ 	.word	0x00000000
	.align		4
        /*001c*/ 	.word	0xfffffffc


//--------------------- .text._Z14dynamicReversePiS_i --------------------------
	.section	.text._Z14dynamicReversePiS_i,"ax",@progbits
	.align	128
        .global         _Z14dynamicReversePiS_i
        .type           _Z14dynamicReversePiS_i,@function
        .size           _Z14dynamicReversePiS_i,(.L_x_2 - _Z14dynamicReversePiS_i)
        .other          _Z14dynamicReversePiS_i,@"STO_CUDA_ENTRY STV_DEFAULT"
_Z14dynamicReversePiS_i:
.text._Z14dynamicReversePiS_i:
[----:B------:R-:W-:Y:S01]  /*0000*/  LDC R1, c[0x0][0x37c] ;  /* 0x0000df00ff017b82 */ /* 0x000fe20000000800 */
[----:B------:R-:W0:Y:S07]  /*0010*/  S2R R9, SR_TID.X ;  /* 0x0000000000097919 */ /* 0x000e2e0000002100 */
[----:B------:R-:W0:Y:S01]  /*0020*/  LDC.64 R2, c[0x0][0x380] ;  /* 0x0000e000ff027b82 */ /* 0x000e220000000a00 */
[----:B------:R-:W1:Y:S01]  /*0030*/  LDCU.64 UR6, c[0x0][0x358] ;  /* 0x00006b00ff0677ac */ /* 0x000e620008000a00 */
[----:B------:R-:W2:Y:S01]  /*0040*/  LDCU UR8, c[0x0][0x390] ;  /* 0x00007200ff0877ac */ /* 0x000ea20008000800 */
[----:B0-----:R-:W-:-:S05]  /*0050*/  IMAD.WIDE.U32 R2, R9, 0x4, R2 ;  /* 0x0000000409027825 */ /* 0x001fca00078e0002 */
[----:B-1----:R0:W3:Y:S01]  /*0060*/  LDG.E R4, desc[UR6][R2.64] ;  /* 0x0000000602047981 */ /* 0x0020e2000c1e1900 */
[----:B------:R-:W1:Y:S01]  /*0070*/  S2UR UR5, SR_CgaCtaId ;  /* 0x00000000000579c3 */ /* 0x000e620000008800 */
[----:B------:R-:W-:Y:S01]  /*0080*/  UMOV UR4, 0x400 ;  /* 0x0000040000047882 */ /* 0x000fe20000000000 */
[----:B------:R-:W-:-:S04]  /*0090*/  LOP3.LUT R0, RZ, R9, RZ, 0x33, !PT ;  /* 0x00000009ff007212 */ /* 0x000fc800078e33ff */
[----:B--2---:R-:W-:Y:S02]  /*00a0*/  IADD3 R0, PT, PT, R0, UR8, RZ ;  /* 0x0000000800007c10 */ /* 0x004fe4000fffe0ff */
[----:B0-----:R-:W0:Y:S01]  /*00b0*/  LDC.64 R2, c[0x0][0x388] ;  /* 0x0000e200ff027b82 */ /* 0x001e220000000a00 */
[----:B-1----:R-:W-:-:S06]  /*00c0*/  ULEA UR4, UR5, UR4, 0x18 ;  /* 0x0000000405047291 */ /* 0x002fcc000f8ec0ff */
[C---:B------:R-:W-:Y:S02]  /*00d0*/  LEA R5, R9.reuse, UR4, 0x2 ;  /* 0x0000000409057c11 */ /* 0x040fe4000f8e10ff */
[----:B------:R-:W-:Y:S01]  /*00e0*/  LEA R0, R0, UR4, 0x2 ;  /* 0x0000000400007c11 */ /* 0x000fe2000f8e10ff */
[----:B0-----:R-:W-:Y:S02]  /*00f0*/  IMAD.WIDE.U32 R2, R9, 0x4, R2 ;  /* 0x0000000409027825 */ /* 0x001fe400078e0002 */
[----:B---3--:R-:W-:Y:S01]  /*0100*/  STS [R5], R4 ;  /* 0x0000000405007388 */ /* 0x008fe20000000800 */
[----:B------:R-:W-:Y:S06]  /*0110*/  BAR.SYNC.DEFER_BLOCKING 0x0 ;  /* 0x0000000000007b1d */ /* 0x000fec0000010000 */
[----:B------:R-:W0:Y:S04]  /*0120*/  LDS R7, [R0] ;  /* 0x0000000000077984 */ /* 0x000e280000000800 */
[----:B0-----:R-:W-:Y:S01]  /*0130*/  STG.E desc[UR6][R2.64], R7 ;  /* 0x0000000702007986 */ /* 0x001fe2000c101906 */
[----:B------:R-:W-:Y:S05]  /*0140*/  EXIT ;  /* 0x000000000000794d */ /* 0x000fea0003800000 */
.L_x_0:
[----:B------:R-:W-:-:S00]  /*0150*/  BRA `(.L_x_0) ;  /* 0xfffffffc00fc7947 */ /* 0x000fc0000383ffff */
[----:B------:R-:W-:-:S00]  /*0160*/  NOP ;  /* 0x0000000000007918 */ /* 0x000fc00000000000 */
        /* <DEDUP_REMOVED lines=9> */
.L_x_2:


//--------------------- .text._Z13staticReversePiS_i --------------------------
	.section	.text._Z13staticReversePiS_i,"ax",@progbits
	.align	128
        .global         _Z13staticReversePiS_i
        .type           _Z13staticReversePiS_i,@function
        .size           _Z13staticReversePiS_i,(.L_x_3 - _Z13staticReversePiS_i)
        .other          _Z13staticReversePiS_i,@"STO_CUDA_ENTRY STV_DEFAULT"
_Z13staticReversePiS_i:
.text._Z13staticReversePiS_i:
        /* <DEDUP_REMOVED lines=21> */
.L_x_1:
        /* <DEDUP_REMOVED lines=11> */
.L_x_3:


//--------------------- .nv.shared._Z14dynamicReversePiS_i --------------------------
	.section	.nv.shared._Z14dynamicReversePiS_i,"aw",@nobits
	.sectionflags	@""
	.align	16
	.zero		1024


//--------------------- .nv.shared.reserved.0     --------------------------
	.section	.nv.shared.reserved.0,"aw",@nobits
	.weak		__nv_reservedSMEM_offset_0_alias
	.size		__nv_reservedSMEM_offset_0_alias, 0, 64
	.other		__nv_reservedSMEM_offset_0_alias,@"STO_CUDA_RESERVED_SHARED STV_DEFAULT"
__nv_reservedSMEM_offset_0_alias:
	.zero		0
	.zero		64


//--------------------- .nv.shared._Z13staticReversePiS_i --------------------------
	.section	.nv.shared._Z13staticReversePiS_i,"aw",@nobits
	.sectionflags	@""
	.align	16
.nv.shared._Z13staticReversePiS_i:
	.zero		2048


//--------------------- .nv.constant0._Z14dynamicReversePiS_i --------------------------
	.section	.nv.constant0._Z14dynamicReversePiS_i,"a",@progbits
	.sectionflags	@""
	.align	4
.nv.constant0._Z14dynamicReversePiS_i:
	.zero		916


//--------------------- .nv.constant0._Z13staticReversePiS_i --------------------------
	.section	.nv.constant0._Z13staticReversePiS_i,"a",@progbits
	.sectionflags	@""
	.align	4
.nv.constant0._Z13staticReversePiS_i:
	.zero		916


//--------------------- SYMBOLS --------------------------

	.type		.nv.reservedSmem.offset0,@object
	.size		.nv.reservedSmem.offset0,0x4
	.type		.nv.reservedSmem.cap,@object
	.size		.nv.reservedSmem.cap,0x4
